//
// Generated by NVIDIA NVVM Compiler
//
// Compiler Build ID: CL-36424714
// Cuda compilation tools, release 13.0, V13.0.88
// Based on NVVM 20.0.0
//

.version 9.0
.target sm_100
.address_size 64

	// .globl	_Z12vecAddKernelPiS_i

.visible .entry _Z12vecAddKernelPiS_i(
	.param .u64 .ptr .align 1 _Z12vecAddKernelPiS_i_param_0,
	.param .u64 .ptr .align 1 _Z12vecAddKernelPiS_i_param_1,
	.param .u32 _Z12vecAddKernelPiS_i_param_2
)
{
	.reg .pred 	%p<3>;
	.reg .b32 	%r<16>;
	.reg .b64 	%rd<11>;

	ld.param.u64 	%rd3, [_Z12vecAddKernelPiS_i_param_0];
	ld.param.u64 	%rd4, [_Z12vecAddKernelPiS_i_param_1];
	ld.param.u32 	%r5, [_Z12vecAddKernelPiS_i_param_2];
	cvta.to.global.u64 	%rd1, %rd4;
	cvta.to.global.u64 	%rd2, %rd3;
	mov.u32 	%r6, %ctaid.x;
	mov.u32 	%r1, %ntid.x;
	mul.lo.s32 	%r7, %r1, %r6;
	shl.b32 	%r8, %r7, 1;
	mov.u32 	%r9, %tid.x;
	add.s32 	%r2, %r8, %r9;
	add.s32 	%r3, %r5, -1;
	setp.ge.s32 	%p1, %r2, %r3;
	@%p1 bra 	$L__BB0_2;
	mul.wide.s32 	%rd5, %r2, 4;
	add.s64 	%rd6, %rd2, %rd5;
	ld.global.u32 	%r10, [%rd6];
	ld.global.u32 	%r11, [%rd6+4];
	add.s32 	%r12, %r11, %r10;
	add.s64 	%rd7, %rd1, %rd5;
	st.global.u32 	[%rd7], %r12;
$L__BB0_2:
	add.s32 	%r4, %r2, %r1;
	setp.ge.s32 	%p2, %r4, %r3;
	@%p2 bra 	$L__BB0_4;
	mul.wide.s32 	%rd8, %r4, 4;
	add.s64 	%rd9, %rd2, %rd8;
	ld.global.u32 	%r13, [%rd9];
	ld.global.u32 	%r14, [%rd9+4];
	add.s32 	%r15, %r14, %r13;
	add.s64 	%rd10, %rd1, %rd8;
	st.global.u32 	[%rd10], %r15;
$L__BB0_4:
	ret;

}


// ===== COMPILED SASS (sm_100) =====

	.target	sm_100

	.elftype	@"ET_EXEC"


//--------------------- .note.nv.tkinfo           --------------------------
	.section	.note.nv.tkinfo,"",@"SHT_NOTE"
	.sectionflags	@"SHF_NOTE_NV_TKINFO"
	.tkinfo
        /*0018*/ 	.word	0x00000002
        /*0030*/ 	.string	""
        /*0030*/ 	.string	"ptxas"
        /*0030*/ 	.string	"Cuda compilation tools, release 13.0, V13.0.88"
        /*0030*/ 	.string	"Build cuda_13.0.r13.0/compiler.36424714_0"
        /*0030*/ 	.string	"-arch sm_100 -m 64 "



//--------------------- .note.nv.cuinfo           --------------------------
	.section	.note.nv.cuinfo,"",@"SHT_NOTE"
	.sectionflags	@"SHF_NOTE_NV_CUINFO"
        /*0018*/ 	.short	0x0002
        /*001a*/ 	.short	0x0064
        /*001c*/ 	.short	0x0082
	.zero		2


//--------------------- .nv.info                  --------------------------
	.section	.nv.info,"",@"SHT_CUDA_INFO"
	.align	4


	//----- nvinfo : EIATTR_REGCOUNT
	.align		4
        /*0000*/ 	.byte	0x04, 0x2f
        /*0002*/ 	.short	(.L_1 - .L_0)
	.align		4
.L_0:
        /*0004*/ 	.word	index@(_Z12vecAddKernelPiS_i)
        /*0008*/ 	.word	0x0000000e


	//----- nvinfo : EIATTR_FRAME_SIZE
	.align		4
.L_1:
        /*000c*/ 	.byte	0x04, 0x11
        /*000e*/ 	.short	(.L_3 - .L_2)
	.align		4
.L_2:
        /*0010*/ 	.word	index@(_Z12vecAddKernelPiS_i)
        /*0014*/ 	.word	0x00000000


	//----- nvinfo : EIATTR_MIN_STACK_SIZE
	.align		4
.L_3:
        /*0018*/ 	.byte	0x04, 0x12
        /*001a*/ 	.short	(.L_5 - .L_4)
	.align		4
.L_4:
        /*001c*/ 	.word	index@(_Z12vecAddKernelPiS_i)
        /*0020*/ 	.word	0x00000000
.L_5:


//--------------------- .nv.compat                --------------------------
	.section	.nv.compat,"",@"SHT_CUDA_COMPAT_INFO"
	.align	4
        /*0000*/ 	.byte	0x02, 0x09, 0x00, 0x00, 0x02, 0x02, 0x01, 0x00, 0x02, 0x05, 0x05, 0x00, 0x03, 0x07, 0x01, 0x01
        /*0010*/ 	.byte	0x02, 0x03, 0x00, 0x00, 0x02, 0x06, 0x01, 0x00, 0x04, 0x0b, 0x08, 0x00, 0x09, 0x00, 0x00, 0x00
        /*0020*/ 	.byte	0x00, 0x00, 0x00, 0x00


//--------------------- .nv.info._Z12vecAddKernelPiS_i --------------------------
	.section	.nv.info._Z12vecAddKernelPiS_i,"",@"SHT_CUDA_INFO"
	.sectionflags	@""
	.align	4


	//----- nvinfo : EIATTR_CUDA_API_VERSION
	.align		4
        /*0000*/ 	.byte	0x04, 0x37
        /*0002*/ 	.short	(.L_7 - .L_6)
.L_6:
        /*0004*/ 	.word	0x00000082


	//----- nvinfo : EIATTR_KPARAM_INFO
	.align		4
.L_7:
        /*0008*/ 	.byte	0x04, 0x17
        /*000a*/ 	.short	(.L_9 - .L_8)
.L_8:
        /*000c*/ 	.word	0x00000000
        /*0010*/ 	.short	0x0002
        /*0012*/ 	.short	0x0010
        /*0014*/ 	.byte	0x00, 0xf0, 0x11, 0x00


	//----- nvinfo : EIATTR_KPARAM_INFO
	.align		4
.L_9:
        /*0018*/ 	.byte	0x04, 0x17
        /*001a*/ 	.short	(.L_11 - .L_10)
.L_10:
        /*001c*/ 	.word	0x00000000
        /*0020*/ 	.short	0x0001
        /*0022*/ 	.short	0x0008
        /*0024*/ 	.byte	0x00, 0xf5, 0x21, 0x00


	//----- nvinfo : EIATTR_KPARAM_INFO
	.align		4
.L_11:
        /*0028*/ 	.byte	0x04, 0x17
        /*002a*/ 	.short	(.L_13 - .L_12)
.L_12:
        /*002c*/ 	.word	0x00000000
        /*0030*/ 	.short	0x0000
        /*0032*/ 	.short	0x0000
        /*0034*/ 	.byte	0x00, 0xf5, 0x21, 0x00


	//----- nvinfo : EIATTR_SPARSE_MMA_MASK
	.align		4
.L_13:
        /*0038*/ 	.byte	0x03, 0x50
        /*003a*/ 	.short	0x0000


	//----- nvinfo : EIATTR_MAXREG_COUNT
	.align		4
        /*003c*/ 	.byte	0x03, 0x1b
        /*003e*/ 	.short	0x00ff


	//----- nvinfo : EIATTR_MERCURY_ISA_VERSION
	.align		4
        /*0040*/ 	.byte	0x03, 0x5f
        /*0042*/ 	.short	0x0101


	//----- nvinfo : EIATTR_VRC_CTA_INIT_COUNT
	.align		4
        /*0044*/ 	.byte	0x02, 0x4a
	.zero		1
	.zero		1


	//----- nvinfo : EIATTR_EXIT_INSTR_OFFSETS
	.align		4
        /*0048*/ 	.byte	0x04, 0x1c
        /*004a*/ 	.short	(.L_15 - .L_14)


	//   ....[0]....
.L_14:
        /*004c*/ 	.word	0x00000170


	//   ....[1]....
        /*0050*/ 	.word	0x00000200


	//----- nvinfo : EIATTR_CRS_STACK_SIZE
	.align		4
.L_15:
        /*0054*/ 	.byte	0x04, 0x1e
        /*0056*/ 	.short	(.L_17 - .L_16)
.L_16:
        /*0058*/ 	.word	0x00000000


	//----- nvinfo : EIATTR_CBANK_PARAM_SIZE
	.align		4
.L_17:
        /*005c*/ 	.byte	0x03, 0x19
        /*005e*/ 	.short	0x0014


	//----- nvinfo : EIATTR_PARAM_CBANK
	.align		4
        /*0060*/ 	.byte	0x04, 0x0a
        /*0062*/ 	.short	(.L_19 - .L_18)
	.align		4
.L_18:
        /*0064*/ 	.word	index@(.nv.constant0._Z12vecAddKernelPiS_i)
        /*0068*/ 	.short	0x0380
        /*006a*/ 	.short	0x0014


	//----- nvinfo : EIATTR_SW_WAR
	.align		4
.L_19:
        /*006c*/ 	.byte	0x04, 0x36
        /*006e*/ 	.short	(.L_21 - .L_20)
.L_20:
        /*0070*/ 	.word	0x00000008
.L_21:


//--------------------- .nv.callgraph             --------------------------
	.section	.nv.callgraph,"",@"SHT_CUDA_CALLGRAPH"
	.align	4
	.sectionentsize	8
	.align		4
        /*0000*/ 	.word	0x00000000
	.align		4
        /*0004*/ 	.word	0xffffffff
	.align		4
        /*0008*/ 	.word	0x00000000
	.align		4
        /*000c*/ 	.word	0xfffffffe
	.align		4
        /*0010*/ 	.word	0x00000000
	.align		4
        /*0014*/ 	.word	0xfffffffd
	.align		4
        /*0018*/ 	.word	0x00000000
	.align		4
        /*001c*/ 	.word	0xfffffffc


//--------------------- .text._Z12vecAddKernelPiS_i --------------------------
	.section	.text._Z12vecAddKernelPiS_i,"ax",@progbits
	.align	128
        .global         _Z12vecAddKernelPiS_i
        .type           _Z12vecAddKernelPiS_i,@function
        .size           _Z12vecAddKernelPiS_i,(.L_x_3 - _Z12vecAddKernelPiS_i)
        .other          _Z12vecAddKernelPiS_i,@"STO_CUDA_ENTRY STV_DEFAULT"
_Z12vecAddKernelPiS_i:
.text._Z12vecAddKernelPiS_i:
[----:B------:R-:W-:Y:S01]  /*0000*/  LDC R1, c[0x0][0x37c] ;  /* 0x0000df00ff017b82 */ /* 0x000fe20000000800 */
[----:B------:R-:W0:Y:S07]  /*0010*/  S2R R7, SR_TID.X ;  /* 0x0000000000077919 */ /* 0x000e2e0000002100 */
[----:B------:R-:W1:Y:S01]  /*0020*/  S2UR UR5, SR_CTAID.X ;  /* 0x00000000000579c3 */ /* 0x000e620000002500 */
[----:B------:R-:W2:Y:S01]  /*0030*/  LDCU UR4, c[0x0][0x390] ;  /* 0x00007200ff0477ac */ /* 0x000ea20008000800 */
[----:B------:R-:W-:Y:S01]  /*0040*/  BSSY.RECONVERGENT B0, `(.L_x_0) ;  /* 0x0000012000007945 */ /* 0x000fe20003800200 */
[----:B------:R-:W3:Y:S05]  /*0050*/  LDCU.64 UR6, c[0x0][0x358] ;  /* 0x00006b00ff0677ac */ /* 0x000eea0008000a00 */
[----:B------:R-:W1:Y:S01]  /*0060*/  LDC R2, c[0x0][0x360] ;  /* 0x0000d800ff027b82 */ /* 0x000e620000000800 */
[----:B--2---:R-:W-:Y:S01]  /*0070*/  UIADD3 UR4, UPT, UPT, UR4, -0x1, URZ ;  /* 0xffffffff04047890 */ /* 0x004fe2000fffe0ff */
[----:B-1----:R-:W-:-:S05]  /*0080*/  IMAD R0, R2, UR5, RZ ;  /* 0x0000000502007c24 */ /* 0x002fca000f8e02ff */
[----:B0-----:R-:W-:-:S04]  /*0090*/  LEA R7, R0, R7, 0x1 ;  /* 0x0000000700077211 */ /* 0x001fc800078e08ff */
[C---:B------:R-:W-:Y:S02]  /*00a0*/  ISETP.GE.AND P0, PT, R7.reuse, UR4, PT ;  /* 0x0000000407007c0c */ /* 0x040fe4000bf06270 */
[----:B------:R-:W-:-:S04]  /*00b0*/  IADD3 R11, PT, PT, R7, R2, RZ ;  /* 0x00000002070b7210 */ /* 0x000fc80007ffe0ff */
[----:B------:R-:W-:-:S07]  /*00c0*/  ISETP.GE.AND P1, PT, R11, UR4, PT ;  /* 0x000000040b007c0c */ /* 0x000fce000bf26270 */
[----:B---3--:R-:W-:Y:S06]  /*00d0*/  @P0 BRA `(.L_x_1) ;  /* 0x0000000000200947 */ /* 0x008fec0003800000 */
[----:B------:R-:W0:Y:S08]  /*00e0*/  LDC.64 R2, c[0x0][0x380] ;  /* 0x0000e000ff027b82 */ /* 0x000e300000000a00 */
[----:B------:R-:W1:Y:S01]  /*00f0*/  LDC.64 R4, c[0x0][0x388] ;  /* 0x0000e200ff047b82 */ /* 0x000e620000000a00 */
[----:B0-----:R-:W-:-:S05]  /*0100*/  IMAD.WIDE R2, R7, 0x4, R2 ;  /* 0x0000000407027825 */ /* 0x001fca00078e0202 */
[----:B------:R-:W2:Y:S04]  /*0110*/  LDG.E R0, desc[UR6][R2.64] ;  /* 0x0000000602007981 */ /* 0x000ea8000c1e1900 */
[----:B------:R-:W2:Y:S01]  /*0120*/  LDG.E R9, desc[UR6][R2.64+0x4] ;  /* 0x0000040602097981 */ /* 0x000ea2000c1e1900 */
[----:B-1----:R-:W-:Y:S01]  /*0130*/  IMAD.WIDE R4, R7, 0x4, R4 ;  /* 0x0000000407047825 */ /* 0x002fe200078e0204 */
[----:B--2---:R-:W-:-:S05]  /*0140*/  IADD3 R9, PT, PT, R0, R9, RZ ;  /* 0x0000000900097210 */ /* 0x004fca0007ffe0ff */
[----:B------:R0:W-:Y:S02]  /*0150*/  STG.E desc[UR6][R4.64], R9 ;  /* 0x0000000904007986 */ /* 0x0001e4000c101906 */
.L_x_1:
[----:B------:R-:W-:Y:S05]  /*0160*/  BSYNC.RECONVERGENT B0 ;  /* 0x0000000000007941 */ /* 0x000fea0003800200 */
.L_x_0:
[----:B------:R-:W-:Y:S05]  /*0170*/  @P1 EXIT ;  /* 0x000000000000194d */ /* 0x000fea0003800000 */
[----:B------:R-:W1:Y:S08]  /*0180*/  LDC.64 R2, c[0x0][0x380] ;  /* 0x0000e000ff027b82 */ /* 0x000e700000000a00 */
[----:B0-----:R-:W0:Y:S01]  /*0190*/  LDC.64 R4, c[0x0][0x388] ;  /* 0x0000e200ff047b82 */ /* 0x001e220000000a00 */
[----:B-1----:R-:W-:-:S05]  /*01a0*/  IMAD.WIDE R2, R11, 0x4, R2 ;  /* 0x000000040b027825 */ /* 0x002fca00078e0202 */
[----:B------:R-:W2:Y:S04]  /*01b0*/  LDG.E R0, desc[UR6][R2.64] ;  /* 0x0000000602007981 */ /* 0x000ea8000c1e1900 */
[----:B------:R-:W2:Y:S01]  /*01c0*/  LDG.E R7, desc[UR6][R2.64+0x4] ;  /* 0x0000040602077981 */ /* 0x000ea2000c1e1900 */
[----:B0-----:R-:W-:Y:S01]  /*01d0*/  IMAD.WIDE R4, R11, 0x4, R4 ;  /* 0x000000040b047825 */ /* 0x001fe200078e0204 */
[----:B--2---:R-:W-:-:S05]  /*01e0*/  IADD3 R7, PT, PT, R0, R7, RZ ;  /* 0x0000000700077210 */ /* 0x004fca0007ffe0ff */
[----:B------:R-:W-:Y:S01]  /*01f0*/  STG.E desc[UR6][R4.64], R7 ;  /* 0x0000000704007986 */ /* 0x000fe2000c101906 */
[----:B------:R-:W-:Y:S05]  /*0200*/  EXIT ;  /* 0x000000000000794d */ /* 0x000fea0003800000 */
.L_x_2:
[----:B------:R-:W-:-:S00]  /*0210*/  BRA `(.L_x_2) ;  /* 0xfffffffc00fc7947 */ /* 0x000fc0000383ffff */
[----:B------:R-:W-:-:S00]  /*0220*/  NOP ;  /* 0x0000000000007918 */ /* 0x000fc00000000000 */
        /* <DEDUP_REMOVED lines=13> */
.L_x_3:


//--------------------- .nv.shared.reserved.0     --------------------------
	.section	.nv.shared.reserved.0,"aw",@nobits
	.weak		__nv_reservedSMEM_offset_0_alias
	.size		__nv_reservedSMEM_offset_0_alias, 0, 64
	.other		__nv_reservedSMEM_offset_0_alias,@"STO_CUDA_RESERVED_SHARED STV_DEFAULT"
__nv_reservedSMEM_offset_0_alias:
	.zero		0
	.zero		64


//--------------------- .nv.constant0._Z12vecAddKernelPiS_i --------------------------
	.section	.nv.constant0._Z12vecAddKernelPiS_i,"a",@progbits
	.sectionflags	@""
	.align	4
.nv.constant0._Z12vecAddKernelPiS_i:
	.zero		916


//--------------------- SYMBOLS --------------------------

	.type		.nv.reservedSmem.offset0,@object
	.size		.nv.reservedSmem.offset0,0x4
